	.headerflags	@"EF_CUDA_TEXMODE_UNIFIED EF_CUDA_64BIT_ADDRESS EF_CUDA_SM89 EF_CUDA_VIRTUAL_SM(EF_CUDA_SM89)"
	.elftype	@"ET_EXEC"


//--------------------- .nv.info                  --------------------------
	.section	.nv.info,"",@"SHT_CUDA_INFO"
	.align	4


	//----- nvinfo : EIATTR_REGCOUNT
	.align		4
        /*0000*/ 	.byte	0x04, 0x2f
        /*0002*/ 	.short	(.L_8 - .L_7)
	.align		4
.L_7:
        /*0004*/ 	.word	index@(triton__0d1d2d3d4de5de)
        /*0008*/ 	.word	0x00000028


	//----- nvinfo : EIATTR_MAX_STACK_SIZE
	.align		4
.L_8:
        /*000c*/ 	.byte	0x04, 0x23
        /*000e*/ 	.short	(.L_10 - .L_9)
	.align		4
.L_9:
        /*0010*/ 	.word	index@($__internal_0_$__cuda_sm70_shflsync_bfly)
        /*0014*/ 	.word	0x00000000


	//----- nvinfo : EIATTR_MIN_STACK_SIZE
	.align		4
.L_10:
        /*0018*/ 	.byte	0x04, 0x12
        /*001a*/ 	.short	(.L_12 - .L_11)
	.align		4
.L_11:
        /*001c*/ 	.word	index@($__internal_0_$__cuda_sm70_shflsync_bfly)
        /*0020*/ 	.word	0x00000000


	//----- nvinfo : EIATTR_FRAME_SIZE
	.align		4
.L_12:
        /*0024*/ 	.byte	0x04, 0x11
        /*0026*/ 	.short	(.L_14 - .L_13)
	.align		4
.L_13:
        /*0028*/ 	.word	index@($__internal_0_$__cuda_sm70_shflsync_bfly)
        /*002c*/ 	.word	0x00000000


	//----- nvinfo : EIATTR_MAX_STACK_SIZE
	.align		4
.L_14:
        /*0030*/ 	.byte	0x04, 0x23
        /*0032*/ 	.short	(.L_16 - .L_15)
	.align		4
.L_15:
        /*0034*/ 	.word	index@(triton__0d1d2d3d4de5de)
        /*0038*/ 	.word	0x00000000


	//----- nvinfo : EIATTR_MIN_STACK_SIZE
	.align		4
.L_16:
        /*003c*/ 	.byte	0x04, 0x12
        /*003e*/ 	.short	(.L_18 - .L_17)
	.align		4
.L_17:
        /*0040*/ 	.word	index@(triton__0d1d2d3d4de5de)
        /*0044*/ 	.word	0x00000000


	//----- nvinfo : EIATTR_FRAME_SIZE
	.align		4
.L_18:
        /*0048*/ 	.byte	0x04, 0x11
        /*004a*/ 	.short	(.L_20 - .L_19)
	.align		4
.L_19:
        /*004c*/ 	.word	index@(triton__0d1d2d3d4de5de)
        /*0050*/ 	.word	0x00000000
.L_20:


//--------------------- .nv.info.triton__0d1d2d3d4de5de --------------------------
	.section	.nv.info.triton__0d1d2d3d4de5de,"",@"SHT_CUDA_INFO"
	.align	4


	//----- nvinfo : EIATTR_CUDA_API_VERSION
	.align		4
        /*0000*/ 	.byte	0x04, 0x37
        /*0002*/ 	.short	(.L_22 - .L_21)
.L_21:
        /*0004*/ 	.word	0x0000007b


	//----- nvinfo : EIATTR_PARAM_CBANK
	.align		4
.L_22:
        /*0008*/ 	.byte	0x04, 0x0a
        /*000a*/ 	.short	(.L_24 - .L_23)
	.align		4
.L_23:
        /*000c*/ 	.word	index@(.nv.constant0.triton__0d1d2d3d4de5de)
        /*0010*/ 	.short	0x0160
        /*0012*/ 	.short	0x0028


	//----- nvinfo : EIATTR_CBANK_PARAM_SIZE
	.align		4
.L_24:
        /*0014*/ 	.byte	0x03, 0x19
        /*0016*/ 	.short	0x0028


	//----- nvinfo : EIATTR_KPARAM_INFO
	.align		4
        /*0018*/ 	.byte	0x04, 0x17
        /*001a*/ 	.short	(.L_26 - .L_25)
.L_25:
        /*001c*/ 	.word	0x00000000
        /*0020*/ 	.short	0x0005
        /*0022*/ 	.short	0x0024
        /*0024*/ 	.byte	0x00, 0xf0, 0x11, 0x00


	//----- nvinfo : EIATTR_KPARAM_INFO
	.align		4
.L_26:
        /*0028*/ 	.byte	0x04, 0x17
        /*002a*/ 	.short	(.L_28 - .L_27)
.L_27:
        /*002c*/ 	.word	0x00000000
        /*0030*/ 	.short	0x0004
        /*0032*/ 	.short	0x0020
        /*0034*/ 	.byte	0x00, 0xf0, 0x11, 0x00


	//----- nvinfo : EIATTR_KPARAM_INFO
	.align		4
.L_28:
        /*0038*/ 	.byte	0x04, 0x17
        /*003a*/ 	.short	(.L_30 - .L_29)
.L_29:
        /*003c*/ 	.word	0x00000000
        /*0040*/ 	.short	0x0003
        /*0042*/ 	.short	0x0018
        /*0044*/ 	.byte	0x00, 0xf0, 0x21, 0x00


	//----- nvinfo : EIATTR_KPARAM_INFO
	.align		4
.L_30:
        /*0048*/ 	.byte	0x04, 0x17
        /*004a*/ 	.short	(.L_32 - .L_31)
.L_31:
        /*004c*/ 	.word	0x00000000
        /*0050*/ 	.short	0x0002
        /*0052*/ 	.short	0x0010
        /*0054*/ 	.byte	0x00, 0xf0, 0x21, 0x00


	//----- nvinfo : EIATTR_KPARAM_INFO
	.align		4
.L_32:
        /*0058*/ 	.byte	0x04, 0x17
        /*005a*/ 	.short	(.L_34 - .L_33)
.L_33:
        /*005c*/ 	.word	0x00000000
        /*0060*/ 	.short	0x0001
        /*0062*/ 	.short	0x0008
        /*0064*/ 	.byte	0x00, 0xf0, 0x21, 0x00


	//----- nvinfo : EIATTR_KPARAM_INFO
	.align		4
.L_34:
        /*0068*/ 	.byte	0x04, 0x17
        /*006a*/ 	.short	(.L_36 - .L_35)
.L_35:
        /*006c*/ 	.word	0x00000000
        /*0070*/ 	.short	0x0000
        /*0072*/ 	.short	0x0000
        /*0074*/ 	.byte	0x00, 0xf0, 0x21, 0x00


	//----- nvinfo : EIATTR_MAXREG_COUNT
	.align		4
.L_36:
        /*0078*/ 	.byte	0x03, 0x1b
        /*007a*/ 	.short	0x00ff


	//----- nvinfo : EIATTR_EXTERNS
	.align		4
        /*007c*/ 	.byte	0x04, 0x0f
        /*007e*/ 	.short	(.L_38 - .L_37)


	//   ....[0]....
	.align		4
.L_37:
        /*0080*/ 	.word	index@(__assertfail)


	//----- nvinfo : EIATTR_COOP_GROUP_MASK_REGIDS
	.align		4
.L_38:
        /*0084*/ 	.byte	0x04, 0x29
        /*0086*/ 	.short	(.L_40 - .L_39)


	//   ....[0]....
.L_39:
        /*0088*/ 	.word	0xffffffff


	//   ....[1]....
        /*008c*/ 	.word	0xffffffff


	//   ....[2]....
        /*0090*/ 	.word	0xffffffff


	//   ....[3]....
        /*0094*/ 	.word	0xffffffff


	//   ....[4]....
        /*0098*/ 	.word	0xffffffff


	//   ....[5]....
        /*009c*/ 	.word	0xffffffff


	//   ....[6]....
        /*00a0*/ 	.word	0xffffffff


	//   ....[7]....
        /*00a4*/ 	.word	0xffffffff


	//   ....[8]....
        /*00a8*/ 	.word	0xffffffff


	//   ....[9]....
        /*00ac*/ 	.word	0xffffffff


	//   ....[10]....
        /*00b0*/ 	.word	0xffffffff


	//   ....[11]....
        /*00b4*/ 	.word	0xffffffff


	//   ....[12]....
        /*00b8*/ 	.word	0xffffffff


	//----- nvinfo : EIATTR_COOP_GROUP_INSTR_OFFSETS
	.align		4
.L_40:
        /*00bc*/ 	.byte	0x04, 0x28
        /*00be*/ 	.short	(.L_42 - .L_41)


	//   ....[0]....
.L_41:
        /*00c0*/ 	.word	0x00000a20


	//   ....[1]....
        /*00c4*/ 	.word	0x00000a40


	//   ....[2]....
        /*00c8*/ 	.word	0x00000a60


	//   ....[3]....
        /*00cc*/ 	.word	0x00000a80


	//   ....[4]....
        /*00d0*/ 	.word	0x00000aa0


	//   ....[5]....
        /*00d4*/ 	.word	0x00000bd0


	//   ....[6]....
        /*00d8*/ 	.word	0x00000bf0


	//   ....[7]....
        /*00dc*/ 	.word	0x00000c10


	//   ....[8]....
        /*00e0*/ 	.word	0x00001600


	//   ....[9]....
        /*00e4*/ 	.word	0x00001640


	//   ....[10]....
        /*00e8*/ 	.word	0x00001680


	//   ....[11]....
        /*00ec*/ 	.word	0x000016c0


	//   ....[12]....
        /*00f0*/ 	.word	0x00001700


	//----- nvinfo : EIATTR_EXIT_INSTR_OFFSETS
	.align		4
.L_42:
        /*00f4*/ 	.byte	0x04, 0x1c
        /*00f6*/ 	.short	(.L_44 - .L_43)


	//   ....[0]....
.L_43:
        /*00f8*/ 	.word	0x00001580


	//   ....[1]....
        /*00fc*/ 	.word	0x000015a0


	//----- nvinfo : EIATTR_MAX_THREADS
	.align		4
.L_44:
        /*0100*/ 	.byte	0x04, 0x05
        /*0102*/ 	.short	(.L_46 - .L_45)
.L_45:
        /*0104*/ 	.word	0x00000100
        /*0108*/ 	.word	0x00000001
        /*010c*/ 	.word	0x00000001


	//----- nvinfo : EIATTR_CRS_STACK_SIZE
	.align		4
.L_46:
        /*0110*/ 	.byte	0x04, 0x1e
        /*0112*/ 	.short	(.L_48 - .L_47)
.L_47:
        /*0114*/ 	.word	0x00000000
.L_48:


//--------------------- .nv.rel.action            --------------------------
	.section	.nv.rel.action,"",@"SHT_CUDA_RELOCINFO"
	.align	8
	.sectionentsize	8
        /*0000*/ 	.byte	0x73, 0x00, 0x00, 0x00, 0x00, 0x00, 0x00, 0x00, 0x00, 0x00, 0x00, 0x11, 0x25, 0x00, 0x05, 0x36


//--------------------- .nv.constant0.triton__0d1d2d3d4de5de --------------------------
	.section	.nv.constant0.triton__0d1d2d3d4de5de,"a",@progbits
	.align	4
.nv.constant0.triton__0d1d2d3d4de5de:
	.zero		392


//--------------------- .text.triton__0d1d2d3d4de5de --------------------------
	.section	.text.triton__0d1d2d3d4de5de,"ax",@progbits
	.sectionflags	@"SHF_BARRIERS=1"
	.sectioninfo	@"SHI_REGISTERS=40"
	.align	128
        .global         triton__0d1d2d3d4de5de
        .type           triton__0d1d2d3d4de5de,@function
        .size           triton__0d1d2d3d4de5de,(.L_x_13 - triton__0d1d2d3d4de5de)
        .other          triton__0d1d2d3d4de5de,@"STO_CUDA_ENTRY STV_DEFAULT"
triton__0d1d2d3d4de5de:
.text.triton__0d1d2d3d4de5de:
[----:B------:R-:W-:-:S02]  /*0000*/  MOV R1, c[0x0][0x28] ;  /* 0x00000a0000017a02 */ /* 0x000fc40000000f00 */
[----:B------:R-:W0:Y:S01]  /*0010*/  S2R R0, SR_CTAID.X ;  /* 0x0000000000007919 */ /* 0x000e220000002500 */
[----:B------:R-:W-:Y:S01]  /*0020*/  MOV R4, 0x8 ;  /* 0x0000000800047802 */ /* 0x000fe20000000f00 */
[----:B------:R-:W-:-:S04]  /*0030*/  ULDC.64 UR36, c[0x0][0x118] ;  /* 0x0000460000247ab9 */ /* 0x000fc80000000a00 */
[----:B0-----:R-:W-:-:S06]  /*0040*/  IMAD.WIDE R4, R0, R4, c[0x0][0x160] ;  /* 0x0000580000047625 */ /* 0x001fcc00078e0204 */
[----:B------:R-:W2:Y:S01]  /*0050*/  LDG.E.EL.64 R4, [R4.64] ;  /* 0x0000002404047981 */ /* 0x000ea2000c2e1b00 */
[----:B------:R-:W-:-:S03]  /*0060*/  MOV R37, 0x2400 ;  /* 0x0000240000257802 */ /* 0x000fc60000000f00 */
[----:B------:R-:W0:Y:S02]  /*0070*/  S2R R0, SR_TID.X ;  /* 0x0000000000007919 */ /* 0x000e240000002100 */
[----:B0-----:R-:W-:-:S04]  /*0080*/  SHF.L.U32 R0, R0, 0x2, RZ ;  /* 0x0000000200007819 */ /* 0x001fc800000006ff */
[----:B------:R-:W-:-:S04]  /*0090*/  LOP3.LUT R24, R0, 0x3fc, RZ, 0xc0, !PT ;  /* 0x000003fc00187812 */ /* 0x000fc800078ec0ff */
[----:B------:R-:W-:Y:S02]  /*00a0*/  LOP3.LUT R18, R24, 0x800, RZ, 0xfc, !PT ;  /* 0x0000080018127812 */ /* 0x000fe400078efcff */
[----:B--2---:R-:W-:Y:S02]  /*00b0*/  IADD3 R3, P1, R4, 0x46600, RZ ;  /* 0x0004660004037810 */ /* 0x004fe40007f3e0ff */
[----:B------:R-:W-:Y:S02]  /*00c0*/  ISETP.GE.AND P0, PT, R5, RZ, PT ;  /* 0x000000ff0500720c */ /* 0x000fe40003f06270 */
[-C--:B------:R-:W-:Y:S02]  /*00d0*/  IADD3.X R19, RZ, R5.reuse, RZ, P1, !PT ;  /* 0x00000005ff137210 */ /* 0x080fe40000ffe4ff */
[----:B------:R-:W-:Y:S02]  /*00e0*/  SEL R2, R3, R4, !P0 ;  /* 0x0000000403027207 */ /* 0x000fe40004000000 */
[----:B------:R-:W-:-:S02]  /*00f0*/  SEL R19, R19, R5, !P0 ;  /* 0x0000000513137207 */ /* 0x000fc40004000000 */
[C---:B------:R-:W-:Y:S01]  /*0100*/  ISETP.GT.U32.AND P0, PT, R2.reuse, 0x465ff, PT ;  /* 0x000465ff0200780c */ /* 0x040fe20003f04070 */
[----:B------:R-:W-:-:S03]  /*0110*/  IMAD.WIDE.U32 R36, R2, R37, c[0x0][0x168] ;  /* 0x00005a0002247625 */ /* 0x000fc600078e0025 */
[C---:B------:R-:W-:Y:S01]  /*0120*/  ISETP.GT.U32.AND.EX P0, PT, R19.reuse, RZ, PT, P0 ;  /* 0x000000ff1300720c */ /* 0x040fe20003f04100 */
[----:B------:R-:W-:-:S04]  /*0130*/  IMAD R17, R19, 0x2400, RZ ;  /* 0x0000240013117824 */ /* 0x000fc800078e02ff */
[----:B------:R-:W-:-:S08]  /*0140*/  IMAD.IADD R17, R37, 0x1, R17 ;  /* 0x0000000125117824 */ /* 0x000fd000078e0211 */
[----:B------:R-:W-:Y:S05]  /*0150*/  @P0 BRA `(.L_x_6) ;  /* 0x000002d000000947 */ /* 0x000fea0003800000 */
[----:B------:R-:W-:Y:S02]  /*0160*/  ISETP.GE.U32.AND P0, PT, R18, 0x900, PT ;  /* 0x000009001200780c */ /* 0x000fe40003f06070 */
[----:B------:R-:W-:Y:S01]  /*0170*/  MOV R16, R36 ;  /* 0x0000002400107202 */ /* 0x000fe20000000f00 */
[----:B------:R-:W-:Y:S01]  /*0180*/  CS2R R12, SRZ ;  /* 0x00000000000c7805 */ /* 0x000fe2000001ff00 */
[----:B------:R-:W-:-:S03]  /*0190*/  CS2R R14, SRZ ;  /* 0x00000000000e7805 */ /* 0x000fc6000001ff00 */
[----:B------:R-:W-:-:S05]  /*01a0*/  IMAD.WIDE.U32 R20, R24, 0x4, R16 ;  /* 0x0000000418147825 */ /* 0x000fca00078e0010 */
[----:B------:R-:W2:Y:S04]  /*01b0*/  LDG.E.EL.128 R8, [R20.64+0x1000] ;  /* 0x0010002414087981 */ /* 0x000ea8000c2e1d00 */
[----:B------:R-:W3:Y:S04]  /*01c0*/  @!P0 LDG.E.EL.128 R12, [R20.64+0x2000] ;  /* 0x00200024140c8981 */ /* 0x000ee8000c2e1d00 */
[----:B------:R-:W4:Y:S01]  /*01d0*/  LDG.E.EL.128 R4, [R20.64] ;  /* 0x0000002414047981 */ /* 0x000f22000c2e1d00 */
[----:B--2---:R-:W-:Y:S01]  /*01e0*/  FMUL R9, R9, 48 ;  /* 0x4240000009097820 */ /* 0x004fe20000400000 */
[----:B------:R-:W-:Y:S01]  /*01f0*/  FMUL R10, R10, 48 ;  /* 0x424000000a0a7820 */ /* 0x000fe20000400000 */
[----:B---3--:R-:W-:-:S02]  /*0200*/  SEL R15, R15, RZ, !P0 ;  /* 0x000000ff0f0f7207 */ /* 0x008fc40004000000 */
[----:B------:R-:W-:Y:S02]  /*0210*/  SEL R14, R14, RZ, !P0 ;  /* 0x000000ff0e0e7207 */ /* 0x000fe40004000000 */
[----:B------:R-:W-:Y:S02]  /*0220*/  SEL R13, R13, RZ, !P0 ;  /* 0x000000ff0d0d7207 */ /* 0x000fe40004000000 */
[----:B------:R-:W-:Y:S01]  /*0230*/  SEL R12, R12, RZ, !P0 ;  /* 0x000000ff0c0c7207 */ /* 0x000fe20004000000 */
[----:B------:R-:W-:Y:S01]  /*0240*/  FMUL R15, R15, 48 ;  /* 0x424000000f0f7820 */ /* 0x000fe20000400000 */
[----:B------:R-:W-:Y:S01]  /*0250*/  FMUL R14, R14, 48 ;  /* 0x424000000e0e7820 */ /* 0x000fe20000400000 */
[----:B------:R-:W-:Y:S01]  /*0260*/  FMUL R13, R13, 48 ;  /* 0x424000000d0d7820 */ /* 0x000fe20000400000 */
[----:B----4-:R-:W-:Y:S01]  /*0270*/  FMUL R6, R6, 48 ;  /* 0x4240000006067820 */ /* 0x010fe20000400000 */
[----:B------:R-:W-:Y:S01]  /*0280*/  FMUL R12, R12, 48 ;  /* 0x424000000c0c7820 */ /* 0x000fe20000400000 */
[----:B------:R-:W-:Y:S01]  /*0290*/  FMUL R5, R5, 48 ;  /* 0x4240000005057820 */ /* 0x000fe20000400000 */
[----:B------:R-:W-:Y:S01]  /*02a0*/  FMUL R0, R9, R9 ;  /* 0x0000000909007220 */ /* 0x000fe20000400000 */
[----:B------:R-:W-:Y:S01]  /*02b0*/  FMUL R3, R10, R10 ;  /* 0x0000000a0a037220 */ /* 0x000fe20000400000 */
[----:B------:R-:W-:Y:S01]  /*02c0*/  FMUL R8, R8, 48 ;  /* 0x4240000008087820 */ /* 0x000fe20000400000 */
[----:B------:R-:W-:Y:S01]  /*02d0*/  FMUL R11, R11, 48 ;  /* 0x424000000b0b7820 */ /* 0x000fe20000400000 */
[----:B------:R-:W-:Y:S01]  /*02e0*/  FMUL R15, R15, R15 ;  /* 0x0000000f0f0f7220 */ /* 0x000fe20000400000 */
[----:B------:R-:W-:Y:S01]  /*02f0*/  FMUL R14, R14, R14 ;  /* 0x0000000e0e0e7220 */ /* 0x000fe20000400000 */
[----:B------:R-:W-:Y:S01]  /*0300*/  FMUL R13, R13, R13 ;  /* 0x0000000d0d0d7220 */ /* 0x000fe20000400000 */
[----:B------:R-:W-:Y:S01]  /*0310*/  FMUL R12, R12, R12 ;  /* 0x0000000c0c0c7220 */ /* 0x000fe20000400000 */
[----:B------:R-:W-:Y:S01]  /*0320*/  FFMA R0, R5, R5, R0 ;  /* 0x0000000505007223 */ /* 0x000fe20000000000 */
[----:B------:R-:W-:Y:S01]  /*0330*/  FFMA R3, R6, R6, R3 ;  /* 0x0000000606037223 */ /* 0x000fe20000000003 */
[----:B------:R-:W-:Y:S01]  /*0340*/  FMUL R7, R7, 48 ;  /* 0x4240000007077820 */ /* 0x000fe20000400000 */
[----:B------:R-:W-:Y:S01]  /*0350*/  FMUL R4, R4, 48 ;  /* 0x4240000004047820 */ /* 0x000fe20000400000 */
[----:B------:R-:W-:Y:S01]  /*0360*/  FMUL R6, R11, R11 ;  /* 0x0000000b0b067220 */ /* 0x000fe20000400000 */
[----:B------:R-:W-:Y:S01]  /*0370*/  FMUL R5, R8, R8 ;  /* 0x0000000808057220 */ /* 0x000fe20000400000 */
[----:B------:R-:W-:-:S02]  /*0380*/  FSEL R15, R15, -RZ, !P0 ;  /* 0x800000ff0f0f7208 */ /* 0x000fc40004000000 */
[----:B------:R-:W-:Y:S01]  /*0390*/  FSEL R14, R14, -RZ, !P0 ;  /* 0x800000ff0e0e7208 */ /* 0x000fe20004000000 */
[----:B------:R-:W-:Y:S01]  /*03a0*/  FFMA R6, R7, R7, R6 ;  /* 0x0000000707067223 */ /* 0x000fe20000000006 */
[----:B------:R-:W-:Y:S01]  /*03b0*/  FSEL R13, R13, -RZ, !P0 ;  /* 0x800000ff0d0d7208 */ /* 0x000fe20004000000 */
[----:B------:R-:W-:Y:S01]  /*03c0*/  FFMA R5, R4, R4, R5 ;  /* 0x0000000404057223 */ /* 0x000fe20000000005 */
[----:B------:R-:W-:Y:S01]  /*03d0*/  FSEL R12, R12, -RZ, !P0 ;  /* 0x800000ff0c0c7208 */ /* 0x000fe20004000000 */
[----:B------:R-:W-:Y:S01]  /*03e0*/  FADD R7, R6, R15 ;  /* 0x0000000f06077221 */ /* 0x000fe20000000000 */
[----:B------:R-:W-:Y:S01]  /*03f0*/  FADD R3, R3, R14 ;  /* 0x0000000e03037221 */ /* 0x000fe20000000000 */
[----:B------:R-:W-:Y:S02]  /*0400*/  FADD R0, R0, R13 ;  /* 0x0000000d00007221 */ /* 0x000fe40000000000 */
[----:B------:R-:W-:Y:S01]  /*0410*/  FADD R5, R5, R12 ;  /* 0x0000000c05057221 */ /* 0x000fe20000000000 */
[----:B------:R-:W-:Y:S05]  /*0420*/  BRA `(.L_x_7) ;  /* 0x0000058000007947 */ /* 0x000fea0003800000 */
.L_x_6:
[----:B------:R-:W-:Y:S01]  /*0430*/  UMOV UR42, 32@lo(assertMessage_0) ;  /* 0x00000000002a7882 */ /* 0x000fe20000000000 */
[----:B------:R-:W-:Y:S01]  /*0440*/  MOV R8, 0x764 ;  /* 0x0000076400087802 */ /* 0x000fe20000000f00 */
[----:B------:R-:W-:Y:S01]  /*0450*/  UMOV UR43, 32@hi(assertMessage_0) ;  /* 0x00000000002b7882 */ /* 0x000fe20000000000 */
[----:B------:R-:W-:Y:S01]  /*0460*/  MOV R12, 0x1 ;  /* 0x00000001000c7802 */ /* 0x000fe20000000f00 */
[----:B------:R-:W-:Y:S01]  /*0470*/  UMOV UR40, 32@lo(assertFile_0) ;  /* 0x0000000000287882 */ /* 0x000fe20000000000 */
[----:B------:R-:W-:Y:S01]  /*0480*/  MOV R13, RZ ;  /* 0x000000ff000d7202 */ /* 0x000fe20000000f00 */
[----:B------:R-:W-:Y:S01]  /*0490*/  UMOV UR41, 32@hi(assertFile_0) ;  /* 0x0000000000297882 */ /* 0x000fe20000000000 */
[----:B------:R-:W-:Y:S01]  /*04a0*/  IMAD.U32 R4, RZ, RZ, UR42 ;  /* 0x0000002aff047e24 */ /* 0x000fe2000f8e00ff */
[----:B------:R-:W-:Y:S01]  /*04b0*/  UMOV UR38, 32@lo(assertFunc_0) ;  /* 0x0000000000267882 */ /* 0x000fe20000000000 */
[----:B------:R-:W-:Y:S01]  /*04c0*/  MOV R5, UR43 ;  /* 0x0000002b00057c02 */ /* 0x000fe20008000f00 */
[----:B------:R-:W-:Y:S01]  /*04d0*/  UMOV UR39, 32@hi(assertFunc_0) ;  /* 0x0000000000277882 */ /* 0x000fe20000000000 */
[----:B------:R-:W-:-:S02]  /*04e0*/  MOV R6, UR40 ;  /* 0x0000002800067c02 */ /* 0x000fc40008000f00 */
[----:B------:R-:W-:Y:S02]  /*04f0*/  MOV R7, UR41 ;  /* 0x0000002900077c02 */ /* 0x000fe40008000f00 */
[----:B------:R-:W-:Y:S02]  /*0500*/  MOV R10, UR38 ;  /* 0x00000026000a7c02 */ /* 0x000fe40008000f00 */
[----:B------:R-:W-:Y:S02]  /*0510*/  MOV R11, UR39 ;  /* 0x00000027000b7c02 */ /* 0x000fe40008000f00 */
[----:B------:R-:W-:Y:S02]  /*0520*/  MOV R20, 32@lo((triton__0d1d2d3d4de5de + .L_x_0@srel)) ;  /* 0x0000000000147802 */ /* 0x000fe40000000f00 */
[----:B------:R-:W-:-:S04]  /*0530*/  MOV R21, 32@hi((triton__0d1d2d3d4de5de + .L_x_0@srel)) ;  /* 0x0000000000157802 */ /* 0x000fc80000000f00 */
[----:B------:R-:W-:Y:S05]  /*0540*/  CALL.ABS.NOINC `(__assertfail) ;  /* 0x0000000000007943 */ /* 0x000fea0003c00000 */
.L_x_0:
[----:B------:R-:W-:Y:S01]  /*0550*/  MOV R23, R17 ;  /* 0x0000001100177202 */ /* 0x000fe20000000f00 */
[----:B------:R-:W-:-:S04]  /*0560*/  IMAD.MOV.U32 R22, RZ, RZ, R36 ;  /* 0x000000ffff167224 */ /* 0x000fc800078e0024 */
[----:B------:R-:W-:-:S05]  /*0570*/  IMAD.WIDE.U32 R22, R24, 0x4, R22 ;  /* 0x0000000418167825 */ /* 0x000fca00078e0016 */
[----:B------:R0:W5:Y:S01]  /*0580*/  LDG.E.EL.128 R28, [R22.64] ;  /* 0x00000024161c7981 */ /* 0x000162000c2e1d00 */
[----:B------:R-:W-:Y:S01]  /*0590*/  MOV R4, UR42 ;  /* 0x0000002a00047c02 */ /* 0x000fe20008000f00 */
[----:B------:R-:W-:Y:S01]  /*05a0*/  IMAD.MOV.U32 R8, RZ, RZ, 0x764 ;  /* 0x00000764ff087424 */ /* 0x000fe200078e00ff */
[----:B------:R-:W-:Y:S02]  /*05b0*/  MOV R5, UR43 ;  /* 0x0000002b00057c02 */ /* 0x000fe40008000f00 */
[----:B------:R-:W-:Y:S02]  /*05c0*/  MOV R6, UR40 ;  /* 0x0000002800067c02 */ /* 0x000fe40008000f00 */
[----:B------:R-:W-:Y:S02]  /*05d0*/  MOV R7, UR41 ;  /* 0x0000002900077c02 */ /* 0x000fe40008000f00 */
[----:B------:R-:W-:Y:S02]  /*05e0*/  MOV R10, UR38 ;  /* 0x00000026000a7c02 */ /* 0x000fe40008000f00 */
[----:B------:R-:W-:-:S02]  /*05f0*/  MOV R11, UR39 ;  /* 0x00000027000b7c02 */ /* 0x000fc40008000f00 */
[----:B------:R-:W-:Y:S02]  /*0600*/  MOV R12, 0x1 ;  /* 0x00000001000c7802 */ /* 0x000fe40000000f00 */
[----:B------:R-:W-:Y:S02]  /*0610*/  MOV R13, RZ ;  /* 0x000000ff000d7202 */ /* 0x000fe40000000f00 */
[----:B------:R-:W-:Y:S02]  /*0620*/  MOV R20, 32@lo((triton__0d1d2d3d4de5de + .L_x_1@srel)) ;  /* 0x0000000000147802 */ /* 0x000fe40000000f00 */
[----:B------:R-:W-:-:S04]  /*0630*/  MOV R21, 32@hi((triton__0d1d2d3d4de5de + .L_x_1@srel)) ;  /* 0x0000000000157802 */ /* 0x000fc80000000f00 */
[----:B0----5:R-:W-:Y:S05]  /*0640*/  CALL.ABS.NOINC `(__assertfail) ;  /* 0x0000000000007943 */ /* 0x021fea0003c00000 */
.L_x_1:
[----:B------:R0:W5:Y:S01]  /*0650*/  LDG.E.EL.128 R24, [R22.64+0x1000] ;  /* 0x0010002416187981 */ /* 0x000162000c2e1d00 */
[----:B------:R-:W-:Y:S01]  /*0660*/  ISETP.GE.U32.AND P0, PT, R18, 0x900, PT ;  /* 0x000009001200780c */ /* 0x000fe20003f06070 */
[----:B------:R-:W-:Y:S01]  /*0670*/  IMAD.U32 R5, RZ, RZ, UR43 ;  /* 0x0000002bff057e24 */ /* 0x000fe2000f8e00ff */
[----:B------:R-:W-:Y:S01]  /*0680*/  MOV R4, UR42 ;  /* 0x0000002a00047c02 */ /* 0x000fe20008000f00 */
[----:B------:R-:W-:Y:S01]  /*0690*/  IMAD.MOV.U32 R12, RZ, RZ, 0x1 ;  /* 0x00000001ff0c7424 */ /* 0x000fe200078e00ff */
[----:B------:R-:W-:-:S02]  /*06a0*/  MOV R6, UR40 ;  /* 0x0000002800067c02 */ /* 0x000fc40008000f00 */
[----:B------:R-:W-:Y:S02]  /*06b0*/  MOV R7, UR41 ;  /* 0x0000002900077c02 */ /* 0x000fe40008000f00 */
[----:B------:R-:W-:Y:S02]  /*06c0*/  MOV R8, 0x764 ;  /* 0x0000076400087802 */ /* 0x000fe40000000f00 */
[----:B------:R-:W-:Y:S02]  /*06d0*/  MOV R10, UR38 ;  /* 0x00000026000a7c02 */ /* 0x000fe40008000f00 */
[----:B------:R-:W-:Y:S02]  /*06e0*/  MOV R11, UR39 ;  /* 0x00000027000b7c02 */ /* 0x000fe40008000f00 */
[----:B------:R-:W-:Y:S02]  /*06f0*/  MOV R13, RZ ;  /* 0x000000ff000d7202 */ /* 0x000fe40000000f00 */
[----:B------:R-:W-:-:S02]  /*0700*/  MOV R20, 32@lo((triton__0d1d2d3d4de5de + .L_x_2@srel)) ;  /* 0x0000000000147802 */ /* 0x000fc40000000f00 */
[----:B------:R-:W-:-:S04]  /*0710*/  MOV R21, 32@hi((triton__0d1d2d3d4de5de + .L_x_2@srel)) ;  /* 0x0000000000157802 */ /* 0x000fc80000000f00 */
[----:B0----5:R-:W-:Y:S05]  /*0720*/  CALL.ABS.NOINC `(__assertfail) ;  /* 0x0000000000007943 */ /* 0x021fea0003c00000 */
.L_x_2:
[----:B------:R-:W-:Y:S01]  /*0730*/  ISETP.GE.U32.AND P6, PT, R18, 0x900, PT ;  /* 0x000009001200780c */ /* 0x000fe20003fc6070 */
[----:B------:R-:W-:Y:S01]  /*0740*/  CS2R R4, SRZ ;  /* 0x0000000000047805 */ /* 0x000fe2000001ff00 */
[----:B------:R-:W-:-:S11]  /*0750*/  CS2R R6, SRZ ;  /* 0x0000000000067805 */ /* 0x000fd6000001ff00 */
[----:B------:R-:W2:Y:S01]  /*0760*/  @!P6 LDG.E.EL.128 R4, [R22.64+0x2000] ;  /* 0x002000241604e981 */ /* 0x000ea2000c2e1d00 */
[----:B------:R-:W-:Y:S01]  /*0770*/  FMUL R25, R25, 48 ;  /* 0x4240000019197820 */ /* 0x000fe20000400000 */
[----:B------:R-:W-:Y:S01]  /*0780*/  FMUL R26, R26, 48 ;  /* 0x424000001a1a7820 */ /* 0x000fe20000400000 */
[----:B------:R-:W-:Y:S01]  /*0790*/  FMUL R27, R27, 48 ;  /* 0x424000001b1b7820 */ /* 0x000fe20000400000 */
[----:B------:R-:W-:Y:S01]  /*07a0*/  FMUL R24, R24, 48 ;  /* 0x4240000018187820 */ /* 0x000fe20000400000 */
[----:B------:R-:W-:Y:S01]  /*07b0*/  FMUL R31, R31, 48 ;  /* 0x424000001f1f7820 */ /* 0x000fe20000400000 */
[----:B------:R-:W-:Y:S01]  /*07c0*/  FMUL R30, R30, 48 ;  /* 0x424000001e1e7820 */ /* 0x000fe20000400000 */
[----:B------:R-:W-:Y:S01]  /*07d0*/  FMUL R29, R29, 48 ;  /* 0x424000001d1d7820 */ /* 0x000fe20000400000 */
[----:B------:R-:W-:Y:S01]  /*07e0*/  FMUL R28, R28, 48 ;  /* 0x424000001c1c7820 */ /* 0x000fe20000400000 */
[----:B------:R-:W-:Y:S01]  /*07f0*/  FMUL R0, R25, R25 ;  /* 0x0000001919007220 */ /* 0x000fe20000400000 */
[----:B------:R-:W-:Y:S01]  /*0800*/  FMUL R3, R26, R26 ;  /* 0x0000001a1a037220 */ /* 0x000fe20000400000 */
[----:B------:R-:W-:-:S02]  /*0810*/  FMUL R8, R27, R27 ;  /* 0x0000001b1b087220 */ /* 0x000fc40000400000 */
[----:B------:R-:W-:Y:S01]  /*0820*/  FFMA R0, R29, R29, R0 ;  /* 0x0000001d1d007223 */ /* 0x000fe20000000000 */
[----:B------:R-:W-:Y:S01]  /*0830*/  FFMA R3, R30, R30, R3 ;  /* 0x0000001e1e037223 */ /* 0x000fe20000000003 */
[----:B------:R-:W-:Y:S01]  /*0840*/  FFMA R8, R31, R31, R8 ;  /* 0x0000001f1f087223 */ /* 0x000fe20000000008 */
[----:B--2---:R-:W-:Y:S02]  /*0850*/  SEL R7, R7, RZ, !P6 ;  /* 0x000000ff07077207 */ /* 0x004fe40007000000 */
[----:B------:R-:W-:Y:S02]  /*0860*/  SEL R6, R6, RZ, !P6 ;  /* 0x000000ff06067207 */ /* 0x000fe40007000000 */
[----:B------:R-:W-:Y:S01]  /*0870*/  SEL R5, R5, RZ, !P6 ;  /* 0x000000ff05057207 */ /* 0x000fe20007000000 */
[----:B------:R-:W-:Y:S01]  /*0880*/  FMUL R7, R7, 48 ;  /* 0x4240000007077820 */ /* 0x000fe20000400000 */
[----:B------:R-:W-:Y:S01]  /*0890*/  SEL R4, R4, RZ, !P6 ;  /* 0x000000ff04047207 */ /* 0x000fe20007000000 */
[----:B------:R-:W-:-:S02]  /*08a0*/  FMUL R6, R6, 48 ;  /* 0x4240000006067820 */ /* 0x000fc40000400000 */
[----:B------:R-:W-:Y:S01]  /*08b0*/  FMUL R5, R5, 48 ;  /* 0x4240000005057820 */ /* 0x000fe20000400000 */
[----:B------:R-:W-:Y:S01]  /*08c0*/  FMUL R7, R7, R7 ;  /* 0x0000000707077220 */ /* 0x000fe20000400000 */
[----:B------:R-:W-:Y:S01]  /*08d0*/  FMUL R4, R4, 48 ;  /* 0x4240000004047820 */ /* 0x000fe20000400000 */
[----:B------:R-:W-:Y:S01]  /*08e0*/  FMUL R6, R6, R6 ;  /* 0x0000000606067220 */ /* 0x000fe20000400000 */
[----:B------:R-:W-:Y:S01]  /*08f0*/  FMUL R9, R5, R5 ;  /* 0x0000000505097220 */ /* 0x000fe20000400000 */
[----:B------:R-:W-:Y:S01]  /*0900*/  FMUL R5, R24, R24 ;  /* 0x0000001818057220 */ /* 0x000fe20000400000 */
[----:B------:R-:W-:Y:S01]  /*0910*/  FMUL R4, R4, R4 ;  /* 0x0000000404047220 */ /* 0x000fe20000400000 */
[----:B------:R-:W-:Y:S02]  /*0920*/  FSEL R7, R7, -RZ, !P6 ;  /* 0x800000ff07077208 */ /* 0x000fe40007000000 */
[----:B------:R-:W-:Y:S01]  /*0930*/  FSEL R6, R6, -RZ, !P6 ;  /* 0x800000ff06067208 */ /* 0x000fe20007000000 */
[----:B------:R-:W-:Y:S01]  /*0940*/  FFMA R5, R28, R28, R5 ;  /* 0x0000001c1c057223 */ /* 0x000fe20000000005 */
[----:B------:R-:W-:Y:S01]  /*0950*/  FSEL R9, R9, -RZ, !P6 ;  /* 0x800000ff09097208 */ /* 0x000fe20007000000 */
[----:B------:R-:W-:Y:S01]  /*0960*/  FADD R7, R8, R7 ;  /* 0x0000000708077221 */ /* 0x000fe20000000000 */
[----:B------:R-:W-:Y:S01]  /*0970*/  FSEL R4, R4, -RZ, !P6 ;  /* 0x800000ff04047208 */ /* 0x000fe20007000000 */
[----:B------:R-:W-:-:S02]  /*0980*/  FADD R3, R3, R6 ;  /* 0x0000000603037221 */ /* 0x000fc40000000000 */
[----:B------:R-:W-:Y:S02]  /*0990*/  FADD R0, R0, R9 ;  /* 0x0000000900007221 */ /* 0x000fe40000000000 */
[----:B------:R-:W-:-:S04]  /*09a0*/  FADD R5, R5, R4 ;  /* 0x0000000405057221 */ /* 0x000fc80000000000 */
.L_x_7:
[----:B------:R-:W-:Y:S01]  /*09b0*/  FADD R0, R5, R0 ;  /* 0x0000000005007221 */ /* 0x000fe20000000000 */
[----:B------:R-:W-:-:S03]  /*09c0*/  ISETP.GE.U32.AND P0, PT, R2, 0x46600, PT ;  /* 0x000466000200780c */ /* 0x000fc60003f06070 */
[----:B------:R-:W-:Y:S01]  /*09d0*/  FADD R0, R0, R3 ;  /* 0x0000000300007221 */ /* 0x000fe20000000000 */
[----:B------:R-:W-:-:S03]  /*09e0*/  ISETP.GE.U32.AND.EX P0, PT, R19, RZ, PT, P0 ;  /* 0x000000ff1300720c */ /* 0x000fc60003f06100 */
[----:B------:R-:W-:Y:S01]  /*09f0*/  FADD R9, R0, R7 ;  /* 0x0000000700097221 */ /* 0x000fe20000000000 */
[----:B------:R-:W-:Y:S01]  /*0a00*/  P2R R19, PR, RZ, 0x1 ;  /* 0x00000001ff137803 */ /* 0x000fe20000000000 */
[----:B------:R-:W-:Y:S05]  /*0a10*/  BRA.DIV ~URZ, `(.L_x_8) ;  /* 0x00000b927f007947 */ /* 0x000fea000b800000 */
[----:B------:R-:W0:Y:S02]  /*0a20*/  SHFL.BFLY PT, R0, R9, 0x10, 0x1f ;  /* 0x0e001f0009007f89 */ /* 0x000e2400000e0000 */
[----:B0-----:R-:W-:-:S05]  /*0a30*/  FADD R0, R9, R0 ;  /* 0x0000000009007221 */ /* 0x001fca0000000000 */
[----:B------:R-:W0:Y:S02]  /*0a40*/  SHFL.BFLY PT, R3, R0, 0x8, 0x1f ;  /* 0x0d001f0000037f89 */ /* 0x000e2400000e0000 */
[----:B0-----:R-:W-:-:S05]  /*0a50*/  FADD R3, R0, R3 ;  /* 0x0000000300037221 */ /* 0x001fca0000000000 */
[----:B------:R-:W0:Y:S02]  /*0a60*/  SHFL.BFLY PT, R2, R3, 0x4, 0x1f ;  /* 0x0c801f0003027f89 */ /* 0x000e2400000e0000 */
[----:B0-----:R-:W-:-:S05]  /*0a70*/  FADD R2, R3, R2 ;  /* 0x0000000203027221 */ /* 0x001fca0000000000 */
[----:B------:R-:W0:Y:S02]  /*0a80*/  SHFL.BFLY PT, R5, R2, 0x2, 0x1f ;  /* 0x0c401f0002057f89 */ /* 0x000e2400000e0000 */
[----:B0-----:R-:W-:-:S05]  /*0a90*/  FADD R5, R2, R5 ;  /* 0x0000000502057221 */ /* 0x001fca0000000000 */
[----:B------:R0:W1:Y:S02]  /*0aa0*/  SHFL.BFLY PT, R4, R5, 0x1, 0x1f ;  /* 0x0c201f0005047f89 */ /* 0x00006400000e0000 */
.L_x_11:
[----:B------:R-:W2:Y:S01]  /*0ab0*/  S2R R6, SR_TID.X ;  /* 0x0000000000067919 */ /* 0x000ea20000002100 */
[----:B-1----:R-:W-:Y:S01]  /*0ac0*/  FADD R4, R4, R5 ;  /* 0x0000000504047221 */ /* 0x002fe20000000000 */
[----:B------:R-:W-:Y:S01]  /*0ad0*/  WARPSYNC 0xffffffff ;  /* 0xffffffff00007948 */ /* 0x000fe20003800000 */
[----:B--2---:R-:W-:Y:S02]  /*0ae0*/  LOP3.LUT P0, RZ, R6, 0x1f, RZ, 0xc0, !PT ;  /* 0x0000001f06ff7812 */ /* 0x004fe4000780c0ff */
[----:B------:R-:W-:-:S04]  /*0af0*/  SHF.R.U32.HI R3, RZ, 0x5, R6 ;  /* 0x00000005ff037819 */ /* 0x000fc80000011606 */
[----:B------:R-:W-:-:S07]  /*0b00*/  SGXT.U32 R3, R3, 0x3 ;  /* 0x000000030303781a */ /* 0x000fce0000000000 */
[----:B------:R1:W-:Y:S02]  /*0b10*/  @!P0 STS [R3.X4], R4 ;  /* 0x0000000403008388 */ /* 0x0003e40000004800 */
[C---:B------:R-:W-:Y:S01]  /*0b20*/  ISETP.GE.AND P0, PT, R6.reuse, 0x8, PT ;  /* 0x000000080600780c */ /* 0x040fe20003f06270 */
[----:B------:R-:W-:Y:S06]  /*0b30*/  BAR.SYNC 0x0 ;  /* 0x0000000000007b1d */ /* 0x000fec0000000000 */
[----:B------:R-:W-:Y:S02]  /*0b40*/  SHF.L.U32 R30, R6, 0x2, RZ ;  /* 0x00000002061e7819 */ /* 0x000fe400000006ff */
[----:B------:R-:W-:Y:S02]  /*0b50*/  ISETP.NE.AND P2, PT, R19, RZ, PT ;  /* 0x000000ff1300720c */ /* 0x000fe40003f45270 */
[----:B------:R-:W-:-:S02]  /*0b60*/  LOP3.LUT R30, R30, 0x3fc, RZ, 0xc0, !PT ;  /* 0x000003fc1e1e7812 */ /* 0x000fc400078ec0ff */
[----:B0-----:R-:W0:Y:S01]  /*0b70*/  @!P0 LDS R0, [R6.X4] ;  /* 0x0000000006008984 */ /* 0x001e220000004800 */
[----:B------:R-:W-:Y:S02]  /*0b80*/  LOP3.LUT P0, RZ, R6, 0x7, RZ, 0xc0, !PT ;  /* 0x0000000706ff7812 */ /* 0x000fe4000780c0ff */
[----:B------:R-:W-:Y:S02]  /*0b90*/  SHF.L.U32 R22, R30, 0x2, RZ ;  /* 0x000000021e167819 */ /* 0x000fe400000006ff */
[----:B------:R-:W-:Y:S02]  /*0ba0*/  ISETP.LT.AND P0, PT, R6, 0x8, !P0 ;  /* 0x000000080600780c */ /* 0x000fe40004701270 */
[----:B------:R-:W-:-:S05]  /*0bb0*/  IADD3 R24, P1, R22, c[0x0][0x170], RZ ;  /* 0x00005c0016187a10 */ /* 0x000fca0007f3e0ff */
[----:B------:R-:W-:Y:S01]  /*0bc0*/  IMAD.X R25, RZ, RZ, c[0x0][0x174], P1 ;  /* 0x00005d00ff197624 */ /* 0x000fe200008e06ff */
[----:B01----:R-:W0:Y:S02]  /*0bd0*/  SHFL.BFLY PT, R3, R0, 0x4, 0x1f ;  /* 0x0c801f0000037f89 */ /* 0x003e2400000e0000 */
[----:B0-----:R-:W-:-:S05]  /*0be0*/  FADD R3, R0, R3 ;  /* 0x0000000300037221 */ /* 0x001fca0000000000 */
[----:B------:R-:W0:Y:S02]  /*0bf0*/  SHFL.BFLY PT, R2, R3, 0x2, 0x1f ;  /* 0x0c401f0003027f89 */ /* 0x000e2400000e0000 */
[----:B0-----:R-:W-:-:S05]  /*0c00*/  FADD R2, R3, R2 ;  /* 0x0000000203027221 */ /* 0x001fca0000000000 */
[----:B------:R-:W0:Y:S02]  /*0c10*/  SHFL.BFLY PT, R5, R2, 0x1, 0x1f ;  /* 0x0c201f0002057f89 */ /* 0x000e2400000e0000 */
[----:B0-----:R-:W-:-:S05]  /*0c20*/  FADD R5, R2, R5 ;  /* 0x0000000502057221 */ /* 0x001fca0000000000 */
[----:B------:R-:W-:Y:S04]  /*0c30*/  @P0 STS [R6.X4], R5 ;  /* 0x0000000506000388 */ /* 0x000fe80000004800 */
[----:B------:R-:W-:Y:S06]  /*0c40*/  BAR.SYNC 0x0 ;  /* 0x0000000000007b1d */ /* 0x000fec0000000000 */
[----:B------:R-:W5:Y:S01]  /*0c50*/  LDG.E.EL.128 R24, [R24.64] ;  /* 0x0000002418187981 */ /* 0x000f62000c2e1d00 */
[----:B------:R-:W-:Y:S01]  /*0c60*/  MOV R3, 0x39e38e39 ;  /* 0x39e38e3900037802 */ /* 0x000fe20000000f00 */
[----:B------:R-:W-:-:S02]  /*0c70*/  UMOV UR42, 32@lo(assertMessage_1) ;  /* 0x00000000002a7882 */ /* 0x000fc40000000000 */
[----:B------:R-:W0:Y:S01]  /*0c80*/  LDS R0, [RZ] ;  /* 0x00000000ff007984 */ /* 0x000e220000000800 */
[----:B------:R-:W-:Y:S02]  /*0c90*/  UMOV UR43, 32@hi(assertMessage_1) ;  /* 0x00000000002b7882 */ /* 0x000fe40000000000 */
[----:B------:R-:W-:Y:S02]  /*0ca0*/  UMOV UR40, 32@lo(assertFile_1) ;  /* 0x0000000000287882 */ /* 0x000fe40000000000 */
[----:B------:R-:W-:Y:S02]  /*0cb0*/  UMOV UR41, 32@hi(assertFile_1) ;  /* 0x0000000000297882 */ /* 0x000fe40000000000 */
[----:B------:R-:W-:Y:S02]  /*0cc0*/  UMOV UR38, 32@lo(assertFunc_1) ;  /* 0x0000000000267882 */ /* 0x000fe40000000000 */
[----:B------:R-:W-:Y:S01]  /*0cd0*/  UMOV UR39, 32@hi(assertFunc_1) ;  /* 0x0000000000277882 */ /* 0x000fe20000000000 */
[----:B0-----:R-:W-:Y:S01]  /*0ce0*/  FFMA R2, R0, R3, 9.9999997473787516356e-06 ;  /* 0x3727c5ac00027423 */ /* 0x001fe20000000003 */
[----:B------:R-:W-:Y:S05]  /*0cf0*/  @!P2 BRA `(.L_x_3) ;  /* 0x000000c00000a947 */ /* 0x000fea0003800000 */
[----:B------:R-:W-:Y:S01]  /*0d00*/  MOV R4, UR42 ;  /* 0x0000002a00047c02 */ /* 0x000fe20008000f00 */
[----:B------:R-:W-:Y:S01]  /*0d10*/  IMAD.MOV.U32 R8, RZ, RZ, 0x764 ;  /* 0x00000764ff087424 */ /* 0x000fe200078e00ff */
[----:B------:R-:W-:-:S02]  /*0d20*/  MOV R5, UR43 ;  /* 0x0000002b00057c02 */ /* 0x000fc40008000f00 */
[----:B------:R-:W-:Y:S02]  /*0d30*/  MOV R6, UR40 ;  /* 0x0000002800067c02 */ /* 0x000fe40008000f00 */
[----:B------:R-:W-:Y:S02]  /*0d40*/  MOV R7, UR41 ;  /* 0x0000002900077c02 */ /* 0x000fe40008000f00 */
[----:B------:R-:W-:Y:S02]  /*0d50*/  MOV R10, UR38 ;  /* 0x00000026000a7c02 */ /* 0x000fe40008000f00 */
[----:B------:R-:W-:Y:S02]  /*0d60*/  MOV R11, UR39 ;  /* 0x00000027000b7c02 */ /* 0x000fe40008000f00 */
[----:B------:R-:W-:Y:S02]  /*0d70*/  MOV R12, 0x1 ;  /* 0x00000001000c7802 */ /* 0x000fe40000000f00 */
[----:B------:R-:W-:-:S02]  /*0d80*/  MOV R13, RZ ;  /* 0x000000ff000d7202 */ /* 0x000fc40000000f00 */
[----:B------:R-:W-:Y:S02]  /*0d90*/  MOV R20, 32@lo((triton__0d1d2d3d4de5de + .L_x_3@srel)) ;  /* 0x0000000000147802 */ /* 0x000fe40000000f00 */
[----:B------:R-:W-:-:S04]  /*0da0*/  MOV R21, 32@hi((triton__0d1d2d3d4de5de + .L_x_3@srel)) ;  /* 0x0000000000157802 */ /* 0x000fc80000000f00 */
[----:B-----5:R-:W-:Y:S05]  /*0db0*/  CALL.ABS.NOINC `(__assertfail) ;  /* 0x0000000000007943 */ /* 0x020fea0003c00000 */
.L_x_3:
[----:B------:R-:W-:Y:S02]  /*0dc0*/  IADD3 R4, P0, R22, R36, RZ ;  /* 0x0000002416047210 */ /* 0x000fe40007f1e0ff */
[----:B------:R-:W-:Y:S02]  /*0dd0*/  ISETP.NE.AND P6, PT, R19, RZ, PT ;  /* 0x000000ff1300720c */ /* 0x000fe40003fc5270 */
[----:B------:R-:W-:-:S06]  /*0de0*/  IADD3.X R5, RZ, R17, RZ, P0, !PT ;  /* 0x00000011ff057210 */ /* 0x000fcc00007fe4ff */
[----:B------:R-:W2:Y:S01]  /*0df0*/  LDG.E.EF.128 R4, [R4.64] ;  /* 0x0000002404047981 */ /* 0x000ea2000c0e1d00 */
[----:B------:R-:W0:Y:S01]  /*0e00*/  MUFU.RSQ R2, R2 ;  /* 0x0000000200027308 */ /* 0x000e220000001400 */
[----:B-----5:R-:W-:Y:S01]  /*0e10*/  FADD R24, R24, 1 ;  /* 0x3f80000018187421 */ /* 0x020fe20000000000 */
[----:B------:R-:W-:Y:S01]  /*0e20*/  FADD R0, R25, 1 ;  /* 0x3f80000019007421 */ /* 0x000fe20000000000 */
[----:B------:R-:W1:Y:S01]  /*0e30*/  S2R R29, SR_CTAID.X ;  /* 0x00000000001d7919 */ /* 0x000e620000002500 */
[----:B------:R-:W-:Y:S01]  /*0e40*/  FADD R26, R26, 1 ;  /* 0x3f8000001a1a7421 */ /* 0x000fe20000000000 */
[----:B------:R-:W-:Y:S01]  /*0e50*/  FADD R8, R27, 1 ;  /* 0x3f8000001b087421 */ /* 0x000fe20000000000 */
[----:B------:R-:W-:-:S05]  /*0e60*/  MOV R22, 0x4 ;  /* 0x0000000400167802 */ /* 0x000fca0000000f00 */
[----:B------:R-:W-:Y:S01]  /*0e70*/  IMAD.WIDE.U32 R22, R30, R22, c[0x0][0x170] ;  /* 0x00005c001e167625 */ /* 0x000fe200078e0016 */
[----:B--2---:R-:W-:Y:S01]  /*0e80*/  FMUL R3, R4, 48 ;  /* 0x4240000004037820 */ /* 0x004fe20000400000 */
[----:B------:R-:W-:Y:S01]  /*0e90*/  FMUL R9, R5, 48 ;  /* 0x4240000005097820 */ /* 0x000fe20000400000 */
[----:B------:R-:W-:Y:S01]  /*0ea0*/  FMUL R11, R6, 48 ;  /* 0x42400000060b7820 */ /* 0x000fe20000400000 */
[----:B------:R-:W-:Y:S01]  /*0eb0*/  FMUL R7, R7, 48 ;  /* 0x4240000007077820 */ /* 0x000fe20000400000 */
[-C--:B0-----:R-:W-:Y:S01]  /*0ec0*/  FMUL R3, R3, R2.reuse ;  /* 0x0000000203037220 */ /* 0x081fe20000400000 */
[-C--:B------:R-:W-:Y:S01]  /*0ed0*/  FMUL R9, R9, R2.reuse ;  /* 0x0000000209097220 */ /* 0x080fe20000400000 */
[-C--:B------:R-:W-:Y:S01]  /*0ee0*/  FMUL R11, R11, R2.reuse ;  /* 0x000000020b0b7220 */ /* 0x080fe20000400000 */
[----:B------:R-:W-:Y:S01]  /*0ef0*/  FMUL R7, R7, R2 ;  /* 0x0000000207077220 */ /* 0x000fe20000400000 */
[----:B------:R-:W-:Y:S01]  /*0f00*/  FMUL R3, R3, R24 ;  /* 0x0000001803037220 */ /* 0x000fe20000400000 */
[----:B------:R-:W-:Y:S01]  /*0f10*/  FMUL R0, R9, R0 ;  /* 0x0000000009007220 */ /* 0x000fe20000400000 */
[----:B------:R-:W-:Y:S01]  /*0f20*/  FMUL R11, R11, R26 ;  /* 0x0000001a0b0b7220 */ /* 0x000fe20000400000 */
[----:B------:R-:W-:Y:S01]  /*0f30*/  FMUL R8, R7, R8 ;  /* 0x0000000807087220 */ /* 0x000fe20000400000 */
[----:B-1----:R-:W-:-:S02]  /*0f40*/  IMAD R4, R29, 0x900, R30 ;  /* 0x000009001d047824 */ /* 0x002fc400078e021e */
[----:B------:R-:W-:Y:S01]  /*0f50*/  IMAD.MOV.U32 R5, RZ, RZ, 0x2 ;  /* 0x00000002ff057424 */ /* 0x000fe200078e00ff */
[----:B------:R-:W-:Y:S02]  /*0f60*/  F2FP.BF16.F32.PACK_AB R10, R0, R3 ;  /* 0x00000003000a723e */ /* 0x000fe400000010ff */
[----:B------:R-:W-:Y:S01]  /*0f70*/  F2FP.BF16.F32.PACK_AB R11, R8, R11 ;  /* 0x0000000b080b723e */ /* 0x000fe200000010ff */
[----:B------:R-:W-:-:S05]  /*0f80*/  IMAD.WIDE R4, R4, R5, c[0x0][0x178] ;  /* 0x00005e0004047625 */ /* 0x000fca00078e0205 */
[----:B------:R0:W-:Y:S04]  /*0f90*/  STG.E.64 [R4.64], R10 ;  /* 0x0000000a04007986 */ /* 0x0001e8000c101b24 */
[----:B------:R0:W5:Y:S01]  /*0fa0*/  LDG.E.EL.128 R24, [R22.64+0x1000] ;  /* 0x0010002416187981 */ /* 0x000162000c2e1d00 */
[----:B------:R-:W-:Y:S01]  /*0fb0*/  LOP3.LUT R28, R30, 0x400, RZ, 0xfc, !PT ;  /* 0x000004001e1c7812 */ /* 0x000fe200078efcff */
[----:B------:R-:W-:Y:S05]  /*0fc0*/  @!P6 BRA `(.L_x_4) ;  /* 0x000000c00000e947 */ /* 0x000fea0003800000 */
[----:B0-----:R-:W-:Y:S01]  /*0fd0*/  MOV R4, UR42 ;  /* 0x0000002a00047c02 */ /* 0x001fe20008000f00 */
[----:B------:R-:W-:Y:S01]  /*0fe0*/  IMAD.MOV.U32 R8, RZ, RZ, 0x764 ;  /* 0x00000764ff087424 */ /* 0x000fe200078e00ff */
[----:B------:R-:W-:Y:S02]  /*0ff0*/  MOV R5, UR43 ;  /* 0x0000002b00057c02 */ /* 0x000fe40008000f00 */
[----:B------:R-:W-:-:S02]  /*1000*/  MOV R6, UR40 ;  /* 0x0000002800067c02 */ /* 0x000fc40008000f00 */
[----:B------:R-:W-:Y:S02]  /*1010*/  MOV R7, UR41 ;  /* 0x0000002900077c02 */ /* 0x000fe40008000f00 */
[----:B------:R-:W-:Y:S02]  /*1020*/  MOV R10, UR38 ;  /* 0x00000026000a7c02 */ /* 0x000fe40008000f00 */
[----:B------:R-:W-:Y:S02]  /*1030*/  MOV R11, UR39 ;  /* 0x00000027000b7c02 */ /* 0x000fe40008000f00 */
[----:B------:R-:W-:Y:S02]  /*1040*/  MOV R12, 0x1 ;  /* 0x00000001000c7802 */ /* 0x000fe40000000f00 */
[----:B------:R-:W-:Y:S02]  /*1050*/  MOV R13, RZ ;  /* 0x000000ff000d7202 */ /* 0x000fe40000000f00 */
[----:B------:R-:W-:-:S02]  /*1060*/  MOV R20, 32@lo((triton__0d1d2d3d4de5de + .L_x_4@srel)) ;  /* 0x0000000000147802 */ /* 0x000fc40000000f00 */
[----:B------:R-:W-:-:S04]  /*1070*/  MOV R21, 32@hi((triton__0d1d2d3d4de5de + .L_x_4@srel)) ;  /* 0x0000000000157802 */ /* 0x000fc80000000f00 */
[----:B-----5:R-:W-:Y:S05]  /*1080*/  CALL.ABS.NOINC `(__assertfail) ;  /* 0x0000000000007943 */ /* 0x020fea0003c00000 */
.L_x_4:
[----:B------:R-:W-:-:S04]  /*1090*/  LEA R16, P0, R30, R36, 0x2 ;  /* 0x000000241e107211 */ /* 0x000fc800078010ff */
[----:B------:R-:W-:-:S05]  /*10a0*/  IADD3.X R17, RZ, R17, RZ, P0, !PT ;  /* 0x00000011ff117210 */ /* 0x000fca00007fe4ff */
[----:B0-----:R-:W2:Y:S01]  /*10b0*/  LDG.E.EF.128 R4, [R16.64+0x1000] ;  /* 0x0010002410047981 */ /* 0x001ea2000c0e1d00 */
[----:B-----5:R-:W-:Y:S01]  /*10c0*/  FADD R24, R24, 1 ;  /* 0x3f80000018187421 */ /* 0x020fe20000000000 */
[----:B------:R-:W-:Y:S01]  /*10d0*/  FADD R0, R25, 1 ;  /* 0x3f80000019007421 */ /* 0x000fe20000000000 */
[----:B------:R-:W-:Y:S01]  /*10e0*/  FADD R26, R26, 1 ;  /* 0x3f8000001a1a7421 */ /* 0x000fe20000000000 */
[----:B------:R-:W-:Y:S01]  /*10f0*/  FADD R8, R27, 1 ;  /* 0x3f8000001b087421 */ /* 0x000fe20000000000 */
[----:B------:R-:W-:Y:S01]  /*1100*/  ISETP.GE.U32.AND P1, PT, R18, 0x900, PT ;  /* 0x000009001200780c */ /* 0x000fe20003f26070 */
[----:B------:R-:W-:Y:S01]  /*1110*/  BSSY B0, `(.L_x_9) ;  /* 0x0000017000007945 */ /* 0x000fe20003800000 */
[----:B--2---:R-:W-:Y:S01]  /*1120*/  FMUL R3, R4, 48 ;  /* 0x4240000004037820 */ /* 0x004fe20000400000 */
[----:B------:R-:W-:Y:S01]  /*1130*/  FMUL R5, R5, 48 ;  /* 0x4240000005057820 */ /* 0x000fe20000400000 */
[----:B------:R-:W-:Y:S01]  /*1140*/  FMUL R9, R6, 48 ;  /* 0x4240000006097820 */ /* 0x000fe20000400000 */
[----:B------:R-:W-:Y:S01]  /*1150*/  FMUL R7, R7, 48 ;  /* 0x4240000007077820 */ /* 0x000fe20000400000 */
[C---:B------:R-:W-:Y:S01]  /*1160*/  FMUL R3, R2.reuse, R3 ;  /* 0x0000000302037220 */ /* 0x040fe20000400000 */
[C---:B------:R-:W-:Y:S01]  /*1170*/  FMUL R5, R2.reuse, R5 ;  /* 0x0000000502057220 */ /* 0x040fe20000400000 */
[C---:B------:R-:W-:Y:S01]  /*1180*/  FMUL R9, R2.reuse, R9 ;  /* 0x0000000902097220 */ /* 0x040fe20000400000 */
[----:B------:R-:W-:Y:S01]  /*1190*/  FMUL R7, R2, R7 ;  /* 0x0000000702077220 */ /* 0x000fe20000400000 */
[----:B------:R-:W-:Y:S01]  /*11a0*/  FMUL R3, R3, R24 ;  /* 0x0000001803037220 */ /* 0x000fe20000400000 */
[----:B------:R-:W-:Y:S01]  /*11b0*/  FMUL R0, R5, R0 ;  /* 0x0000000005007220 */ /* 0x000fe20000400000 */
[----:B------:R-:W-:Y:S01]  /*11c0*/  FMUL R26, R9, R26 ;  /* 0x0000001a091a7220 */ /* 0x000fe20000400000 */
[----:B------:R-:W-:Y:S01]  /*11d0*/  FMUL R7, R7, R8 ;  /* 0x0000000807077220 */ /* 0x000fe20000400000 */
[----:B------:R-:W-:Y:S01]  /*11e0*/  IMAD.MOV.U32 R9, RZ, RZ, 0x2 ;  /* 0x00000002ff097424 */ /* 0x000fe200078e00ff */
[----:B------:R-:W-:Y:S01]  /*11f0*/  CS2R R4, SRZ ;  /* 0x0000000000047805 */ /* 0x000fe2000001ff00 */
[----:B------:R-:W-:Y:S01]  /*1200*/  IMAD R8, R29, 0x900, R28 ;  /* 0x000009001d087824 */ /* 0x000fe200078e021c */
[----:B------:R-:W-:-:S02]  /*1210*/  F2FP.BF16.F32.PACK_AB R10, R0, R3 ;  /* 0x00000003000a723e */ /* 0x000fc400000010ff */
[----:B------:R-:W-:Y:S01]  /*1220*/  F2FP.BF16.F32.PACK_AB R11, R7, R26 ;  /* 0x0000001a070b723e */ /* 0x000fe200000010ff */
[----:B------:R-:W-:Y:S01]  /*1230*/  IMAD.WIDE R8, R8, R9, c[0x0][0x178] ;  /* 0x00005e0008087625 */ /* 0x000fe200078e0209 */
[----:B------:R-:W-:-:S04]  /*1240*/  CS2R R6, SRZ ;  /* 0x0000000000067805 */ /* 0x000fc8000001ff00 */
[----:B------:R0:W-:Y:S01]  /*1250*/  STG.E.64 [R8.64], R10 ;  /* 0x0000000a08007986 */ /* 0x0001e2000c101b24 */
[----:B------:R-:W-:Y:S05]  /*1260*/  @P1 BRA `(.L_x_10) ;  /* 0x0000001000001947 */ /* 0x000fea0003800000 */
[----:B------:R1:W5:Y:S02]  /*1270*/  LDG.E.EL.128 R4, [R22.64+0x2000] ;  /* 0x0020002416047981 */ /* 0x000364000c2e1d00 */
.L_x_10:
[----:B------:R-:W-:Y:S05]  /*1280*/  BSYNC B0 ;  /* 0x0000000000007941 */ /* 0x000fea0003800000 */
.L_x_9:
[----:B------:R-:W-:Y:S02]  /*1290*/  ISETP.NE.AND P0, PT, R19, RZ, PT ;  /* 0x000000ff1300720c */ /* 0x000fe40003f05270 */
[----:B-----5:R-:W-:Y:S02]  /*12a0*/  SEL R24, R4, RZ, !P1 ;  /* 0x000000ff04187207 */ /* 0x020fe40004800000 */
[----:B-1----:R-:W-:Y:S02]  /*12b0*/  SEL R23, R5, RZ, !P1 ;  /* 0x000000ff05177207 */ /* 0x002fe40004800000 */
[----:B------:R-:W-:Y:S02]  /*12c0*/  SEL R22, R6, RZ, !P1 ;  /* 0x000000ff06167207 */ /* 0x000fe40004800000 */
[----:B------:R-:W-:-:S05]  /*12d0*/  SEL R19, R7, RZ, !P1 ;  /* 0x000000ff07137207 */ /* 0x000fca0004800000 */
[----:B------:R-:W-:Y:S05]  /*12e0*/  @!P0 BRA `(.L_x_5) ;  /* 0x000000c000008947 */ /* 0x000fea0003800000 */
[----:B------:R-:W-:Y:S01]  /*12f0*/  MOV R4, UR42 ;  /* 0x0000002a00047c02 */ /* 0x000fe20008000f00 */
[----:B0-----:R-:W-:Y:S01]  /*1300*/  IMAD.U32 R10, RZ, RZ, UR38 ;  /* 0x00000026ff0a7e24 */ /* 0x001fe2000f8e00ff */
[----:B------:R-:W-:Y:S02]  /*1310*/  MOV R5, UR43 ;  /* 0x0000002b00057c02 */ /* 0x000fe40008000f00 */
[----:B------:R-:W-:Y:S02]  /*1320*/  MOV R6, UR40 ;  /* 0x0000002800067c02 */ /* 0x000fe40008000f00 */
[----:B------:R-:W-:Y:S02]  /*1330*/  MOV R7, UR41 ;  /* 0x0000002900077c02 */ /* 0x000fe40008000f00 */
[----:B------:R-:W-:Y:S02]  /*1340*/  MOV R8, 0x764 ;  /* 0x0000076400087802 */ /* 0x000fe40000000f00 */
[----:B------:R-:W-:-:S02]  /*1350*/  MOV R11, UR39 ;  /* 0x00000027000b7c02 */ /* 0x000fc40008000f00 */
[----:B------:R-:W-:Y:S02]  /*1360*/  MOV R12, 0x1 ;  /* 0x00000001000c7802 */ /* 0x000fe40000000f00 */
[----:B------:R-:W-:Y:S02]  /*1370*/  MOV R13, RZ ;  /* 0x000000ff000d7202 */ /* 0x000fe40000000f00 */
[----:B------:R-:W-:Y:S02]  /*1380*/  MOV R20, 32@lo((triton__0d1d2d3d4de5de + .L_x_5@srel)) ;  /* 0x0000000000147802 */ /* 0x000fe40000000f00 */
[----:B------:R-:W-:-:S04]  /*1390*/  MOV R21, 32@hi((triton__0d1d2d3d4de5de + .L_x_5@srel)) ;  /* 0x0000000000157802 */ /* 0x000fc80000000f00 */
[----:B------:R-:W-:Y:S05]  /*13a0*/  CALL.ABS.NOINC `(__assertfail) ;  /* 0x0000000000007943 */ /* 0x000fea0003c00000 */
.L_x_5:
[----:B------:R-:W-:Y:S01]  /*13b0*/  ISETP.GE.U32.AND P6, PT, R18, 0x900, PT ;  /* 0x000009001200780c */ /* 0x000fe20003fc6070 */
[----:B------:R-:W-:Y:S01]  /*13c0*/  CS2R R4, SRZ ;  /* 0x0000000000047805 */ /* 0x000fe2000001ff00 */
[----:B------:R-:W-:-:S11]  /*13d0*/  CS2R R6, SRZ ;  /* 0x0000000000067805 */ /* 0x000fd6000001ff00 */
[----:B------:R-:W2:Y:S01]  /*13e0*/  @!P6 LDG.E.EF.128 R4, [R16.64+0x2000] ;  /* 0x002000241004e981 */ /* 0x000ea2000c0e1d00 */
[----:B------:R-:W-:Y:S01]  /*13f0*/  FADD R22, R22, 1 ;  /* 0x3f80000016167421 */ /* 0x000fe20000000000 */
[----:B------:R-:W-:Y:S01]  /*1400*/  FADD R24, R24, 1 ;  /* 0x3f80000018187421 */ /* 0x000fe20000000000 */
[----:B------:R-:W-:Y:S01]  /*1410*/  FADD R0, R23, 1 ;  /* 0x3f80000017007421 */ /* 0x000fe20000000000 */
[----:B------:R-:W-:Y:S01]  /*1420*/  IMAD R18, R29, 0x900, R18 ;  /* 0x000009001d127824 */ /* 0x000fe200078e0212 */
[----:B--2---:R-:W-:Y:S02]  /*1430*/  SEL R4, R4, RZ, !P6 ;  /* 0x000000ff04047207 */ /* 0x004fe40007000000 */
[----:B------:R-:W-:Y:S02]  /*1440*/  SEL R5, R5, RZ, !P6 ;  /* 0x000000ff05057207 */ /* 0x000fe40007000000 */
[----:B------:R-:W-:Y:S01]  /*1450*/  SEL R6, R6, RZ, !P6 ;  /* 0x000000ff06067207 */ /* 0x000fe20007000000 */
[----:B0-----:R-:W-:Y:S01]  /*1460*/  FMUL R9, R4, 48 ;  /* 0x4240000004097820 */ /* 0x001fe20000400000 */
[----:B------:R-:W-:Y:S01]  /*1470*/  SEL R7, R7, RZ, !P6 ;  /* 0x000000ff07077207 */ /* 0x000fe20007000000 */
[----:B------:R-:W-:-:S02]  /*1480*/  FMUL R5, R5, 48 ;  /* 0x4240000005057820 */ /* 0x000fc40000400000 */
[----:B------:R-:W-:Y:S01]  /*1490*/  FMUL R3, R6, 48 ;  /* 0x4240000006037820 */ /* 0x000fe20000400000 */
[C---:B------:R-:W-:Y:S01]  /*14a0*/  FMUL R9, R2.reuse, R9 ;  /* 0x0000000902097220 */ /* 0x040fe20000400000 */
[----:B------:R-:W-:Y:S01]  /*14b0*/  FMUL R7, R7, 48 ;  /* 0x4240000007077820 */ /* 0x000fe20000400000 */
[C---:B------:R-:W-:Y:S01]  /*14c0*/  FMUL R5, R2.reuse, R5 ;  /* 0x0000000502057220 */ /* 0x040fe20000400000 */
[C---:B------:R-:W-:Y:S01]  /*14d0*/  FMUL R3, R2.reuse, R3 ;  /* 0x0000000302037220 */ /* 0x040fe20000400000 */
[----:B------:R-:W-:Y:S01]  /*14e0*/  FMUL R9, R9, R24 ;  /* 0x0000001809097220 */ /* 0x000fe20000400000 */
[----:B------:R-:W-:Y:S01]  /*14f0*/  FMUL R7, R2, R7 ;  /* 0x0000000702077220 */ /* 0x000fe20000400000 */
[----:B------:R-:W-:Y:S01]  /*1500*/  FADD R2, R19, 1 ;  /* 0x3f80000013027421 */ /* 0x000fe20000000000 */
[----:B------:R-:W-:Y:S01]  /*1510*/  FMUL R22, R3, R22 ;  /* 0x0000001603167220 */ /* 0x000fe20000400000 */
[----:B------:R-:W-:Y:S01]  /*1520*/  FMUL R0, R5, R0 ;  /* 0x0000000005007220 */ /* 0x000fe20000400000 */
[----:B------:R-:W-:Y:S01]  /*1530*/  MOV R3, 0x2 ;  /* 0x0000000200037802 */ /* 0x000fe20000000f00 */
[----:B------:R-:W-:-:S03]  /*1540*/  FMUL R7, R7, R2 ;  /* 0x0000000207077220 */ /* 0x000fc60000400000 */
[----:B------:R-:W-:Y:S01]  /*1550*/  F2FP.BF16.F32.PACK_AB R6, R0, R9 ;  /* 0x000000090006723e */ /* 0x000fe200000010ff */
[----:B------:R-:W-:Y:S01]  /*1560*/  IMAD.WIDE R2, R18, R3, c[0x0][0x178] ;  /* 0x00005e0012027625 */ /* 0x000fe200078e0203 */
[----:B------:R-:W-:Y:S01]  /*1570*/  F2FP.BF16.F32.PACK_AB R7, R7, R22 ;  /* 0x000000160707723e */ /* 0x000fe200000010ff */
[----:B------:R-:W-:Y:S06]  /*1580*/  @P6 EXIT ;  /* 0x000000000000694d */ /* 0x000fec0003800000 */
[----:B------:R-:W-:Y:S01]  /*1590*/  STG.E.64 [R2.64], R6 ;  /* 0x0000000602007986 */ /* 0x000fe2000c101b24 */
[----:B------:R-:W-:Y:S05]  /*15a0*/  EXIT ;  /* 0x000000000000794d */ /* 0x000fea0003800000 */
.L_x_8:
[----:B------:R-:W-:Y:S02]  /*15b0*/  MOV R5, R9 ;  /* 0x0000000900057202 */ /* 0x000fe40000000f00 */
[----:B------:R-:W-:Y:S02]  /*15c0*/  MOV R4, 0x10 ;  /* 0x0000001000047802 */ /* 0x000fe40000000f00 */
[----:B------:R-:W-:Y:S02]  /*15d0*/  MOV R0, 0x1f ;  /* 0x0000001f00007802 */ /* 0x000fe40000000f00 */
[----:B------:R-:W-:-:S02]  /*15e0*/  MOV R7, 0xffffffff ;  /* 0xffffffff00077802 */ /* 0x000fc40000000f00 */
[----:B------:R-:W-:-:S02]  /*15f0*/  MOV R2, 0x1610 ;  /* 0x0000161000027802 */ /* 0x000fc40000000f00 */
[----:B------:R-:W-:Y:S05]  /*1600*/  CALL.REL.NOINC `($__internal_0_$__cuda_sm70_shflsync_bfly) ;  /* 0x0000011000007944 */ /* 0x000fea0003c00000 */
[----:B01----:R-:W-:Y:S01]  /*1610*/  FADD R5, R9, R4 ;  /* 0x0000000409057221 */ /* 0x003fe20000000000 */
[----:B------:R-:W-:Y:S01]  /*1620*/  IMAD.MOV.U32 R4, RZ, RZ, 0x8 ;  /* 0x00000008ff047424 */ /* 0x000fe200078e00ff */
[----:B------:R-:W-:-:S02]  /*1630*/  MOV R2, 0x1650 ;  /* 0x0000165000027802 */ /* 0x000fc40000000f00 */
[----:B------:R-:W-:Y:S05]  /*1640*/  CALL.REL.NOINC `($__internal_0_$__cuda_sm70_shflsync_bfly) ;  /* 0x000000d000007944 */ /* 0x000fea0003c00000 */
[----:B01----:R-:W-:Y:S01]  /*1650*/  FADD R5, R5, R4 ;  /* 0x0000000405057221 */ /* 0x003fe20000000000 */
[----:B------:R-:W-:Y:S02]  /*1660*/  MOV R4, 0x4 ;  /* 0x0000000400047802 */ /* 0x000fe40000000f00 */
        /* <DEDUP_REMOVED lines=10> */
[----:B------:R-:W-:Y:S05]  /*1710*/  BRA `(.L_x_11) ;  /* 0xfffff39000007947 */ /* 0x000fea000383ffff */
        .weak           $__internal_0_$__cuda_sm70_shflsync_bfly
        .type           $__internal_0_$__cuda_sm70_shflsync_bfly,@function
        .size           $__internal_0_$__cuda_sm70_shflsync_bfly,(.L_x_13 - $__internal_0_$__cuda_sm70_shflsync_bfly)
$__internal_0_$__cuda_sm70_shflsync_bfly:
[----:B------:R-:W-:Y:S01]  /*1720*/  MOV R3, 0x0 ;  /* 0x0000000000037802 */ /* 0x000fe20000000f00 */
[----:B------:R-:W-:Y:S04]  /*1730*/  WARPSYNC R7 ;  /* 0x0000000700007348 */ /* 0x000fe80003800000 */
[----:B------:R0:W1:Y:S01]  /*1740*/  SHFL.BFLY PT, R4, R5, R4, R0 ;  /* 0x0c00000405047389 */ /* 0x00006200000e0000 */
[----:B------:R-:W-:Y:S05]  /*1750*/  RET.REL.NODEC R2 `(triton__0d1d2d3d4de5de) ;  /* 0xffffe8a002007950 */ /* 0x000fea0003c3ffff */
.L_x_12:
[----:B------:R-:W-:-:S00]  /*1760*/  BRA `(.L_x_12) ;  /* 0xfffffff000007947 */ /* 0x000fc0000383ffff */
[----:B------:R-:W-:-:S00]  /*1770*/  NOP ;  /* 0x0000000000007918 */ /* 0x000fc00000000000 */
        /* <DEDUP_REMOVED lines=8> */
.L_x_13:


//--------------------- .nv.global.init           --------------------------
	.section	.nv.global.init,"aw",@progbits
.nv.global.init:
	.type		assertFunc_1,@object
	.size		assertFunc_1,(assertFunc_0 - assertFunc_1)
assertFunc_1:
        /*0000*/ 	.byte	0x3c, 0x6d, 0x6f, 0x64, 0x75, 0x6c, 0x65, 0x3e
	.type		assertFunc_0,@object
	.size		assertFunc_0,(_$_str - assertFunc_0)
assertFunc_0:
        /*0008*/ 	.byte	0x3c, 0x6d, 0x6f, 0x64, 0x75, 0x6c, 0x65, 0x3e
	.type		_$_str,@object
	.size		_$_str,(assertMessage_0 - _$_str)
_$_str:
        /*0010*/ 	.byte	0x5f, 0x5f, 0x43, 0x55, 0x44, 0x41, 0x5f, 0x46, 0x54, 0x5a, 0x00
	.type		assertMessage_0,@object
	.size		assertMessage_0,(assertMessage_1 - assertMessage_0)
assertMessage_0:
        /*001b*/ 	.byte	0x69, 0x6e, 0x64, 0x65, 0x78, 0x20, 0x6f, 0x75, 0x74, 0x20, 0x6f, 0x66, 0x20, 0x62, 0x6f, 0x75
        /*002b*/ 	.byte	0x6e, 0x64, 0x73, 0x3a, 0x20, 0x30, 0x20, 0x3c, 0x3d, 0x20, 0x74, 0x6d, 0x70, 0x33, 0x20, 0x3c
        /*003b*/ 	.byte	0x20, 0x32, 0x38, 0x38, 0x32, 0x35, 0x36
	.type		assertMessage_1,@object
	.size		assertMessage_1,(assertFile_0 - assertMessage_1)
assertMessage_1:
        /*0042*/ 	.byte	0x69, 0x6e, 0x64, 0x65, 0x78, 0x20, 0x6f, 0x75, 0x74, 0x20, 0x6f, 0x66, 0x20, 0x62, 0x6f, 0x75
        /*0052*/ 	.byte	0x6e, 0x64, 0x73, 0x3a, 0x20, 0x30, 0x20, 0x3c, 0x3d, 0x20, 0x74, 0x6d, 0x70, 0x31, 0x33, 0x20
        /*0062*/ 	.byte	0x3c, 0x20, 0x32, 0x38, 0x38, 0x32, 0x35, 0x36
	.type		assertFile_0,@object
	.size		assertFile_0,(assertFile_1 - assertFile_0)
assertFile_0:
        /*006a*/ 	.byte	0x2f, 0x68, 0x6f, 0x6d, 0x65, 0x2f, 0x7a, 0x65, 0x75, 0x73, 0x2f, 0x6d, 0x69, 0x6e, 0x69, 0x63
        /*007a*/ 	.byte	0x6f, 0x6e, 0x64, 0x61, 0x33, 0x2f, 0x65, 0x6e, 0x76, 0x73, 0x2f, 0x63, 0x6c, 0x6f, 0x75, 0x64
        /*008a*/ 	.byte	0x73, 0x70, 0x61, 0x63, 0x65, 0x2f, 0x6c, 0x69, 0x62, 0x2f, 0x70, 0x79, 0x74, 0x68, 0x6f, 0x6e
        /*009a*/ 	.byte	0x33, 0x2e, 0x31, 0x30, 0x2f, 0x73, 0x69, 0x74, 0x65, 0x2d, 0x70, 0x61, 0x63, 0x6b, 0x61, 0x67
        /*00aa*/ 	.byte	0x65, 0x73, 0x2f, 0x74, 0x6f, 0x72, 0x63, 0x68, 0x2f, 0x5f, 0x69, 0x6e, 0x64, 0x75, 0x63, 0x74
        /*00ba*/ 	.byte	0x6f, 0x72, 0x2f, 0x63, 0x6f, 0x64, 0x65, 0x63, 0x61, 0x63, 0x68, 0x65, 0x2e, 0x70, 0x79
	.type		assertFile_1,@object
	.size		assertFile_1,(.L_1 - assertFile_1)
assertFile_1:
        /*00c9*/ 	.byte	0x2f, 0x68, 0x6f, 0x6d, 0x65, 0x2f, 0x7a, 0x65, 0x75, 0x73, 0x2f, 0x6d, 0x69, 0x6e, 0x69, 0x63
        /*00d9*/ 	.byte	0x6f, 0x6e, 0x64, 0x61, 0x33, 0x2f, 0x65, 0x6e, 0x76, 0x73, 0x2f, 0x63, 0x6c, 0x6f, 0x75, 0x64
        /*00e9*/ 	.byte	0x73, 0x70, 0x61, 0x63, 0x65, 0x2f, 0x6c, 0x69, 0x62, 0x2f, 0x70, 0x79, 0x74, 0x68, 0x6f, 0x6e
        /*00f9*/ 	.byte	0x33, 0x2e, 0x31, 0x30, 0x2f, 0x73, 0x69, 0x74, 0x65, 0x2d, 0x70, 0x61, 0x63, 0x6b, 0x61, 0x67
        /*0109*/ 	.byte	0x65, 0x73, 0x2f, 0x74, 0x6f, 0x72, 0x63, 0x68, 0x2f, 0x5f, 0x69, 0x6e, 0x64, 0x75, 0x63, 0x74
        /*0119*/ 	.byte	0x6f, 0x72, 0x2f, 0x63, 0x6f, 0x64, 0x65, 0x63, 0x61, 0x63, 0x68, 0x65, 0x2e, 0x70, 0x79
.L_1:


//--------------------- .nv.shared.triton__0d1d2d3d4de5de --------------------------
	.section	.nv.shared.triton__0d1d2d3d4de5de,"aw",@nobits
	.align	16


//--------------------- SYMBOLS --------------------------

	.type		__assertfail,@function
